//
// Generated by NVIDIA NVVM Compiler
//
// Compiler Build ID: CL-36424714
// Cuda compilation tools, release 13.0, V13.0.88
// Based on NVVM 20.0.0
//

.version 9.0
.target sm_100
.address_size 64

	// .globl	_Z10hello_cudav
.extern .func  (.param .b32 func_retval0) vprintf
(
	.param .b64 vprintf_param_0,
	.param .b64 vprintf_param_1
)
;
.global .align 1 .b8 $str[22] = {72, 101, 108, 108, 111, 32, 67, 85, 68, 65, 32, 102, 114, 111, 109, 32, 71, 80, 85, 33, 10};

.visible .entry _Z10hello_cudav()
{
	.reg .b32 	%r<3>;
	.reg .b64 	%rd<3>;

	mov.u64 	%rd1, $str;
	cvta.global.u64 	%rd2, %rd1;
	{ // callseq 0, 0
	.param .b64 param0;
	st.param.b64 	[param0], %rd2;
	.param .b64 param1;
	st.param.b64 	[param1], 0;
	.param .b32 retval0;
	call.uni (retval0), 
	vprintf, 
	(
	param0, 
	param1
	);
	ld.param.b32 	%r1, [retval0];
	} // callseq 0
	ret;

}


// ===== COMPILED SASS (sm_100) =====

	.target	sm_100

	.elftype	@"ET_EXEC"


//--------------------- .note.nv.tkinfo           --------------------------
	.section	.note.nv.tkinfo,"",@"SHT_NOTE"
	.sectionflags	@"SHF_NOTE_NV_TKINFO"
	.tkinfo
        /*0018*/ 	.word	0x00000002
        /*0030*/ 	.string	""
        /*0030*/ 	.string	"ptxas"
        /*0030*/ 	.string	"Cuda compilation tools, release 13.0, V13.0.88"
        /*0030*/ 	.string	"Build cuda_13.0.r13.0/compiler.36424714_0"
        /*0030*/ 	.string	"-arch sm_100 -m 64 "



//--------------------- .note.nv.cuinfo           --------------------------
	.section	.note.nv.cuinfo,"",@"SHT_NOTE"
	.sectionflags	@"SHF_NOTE_NV_CUINFO"
        /*0018*/ 	.short	0x0002
        /*001a*/ 	.short	0x0064
        /*001c*/ 	.short	0x0082
	.zero		2


//--------------------- .nv.info                  --------------------------
	.section	.nv.info,"",@"SHT_CUDA_INFO"
	.align	4


	//----- nvinfo : EIATTR_REGCOUNT
	.align		4
        /*0000*/ 	.byte	0x04, 0x2f
        /*0002*/ 	.short	(.L_2 - .L_1)
	.align		4
.L_1:
        /*0004*/ 	.word	index@(_Z10hello_cudav)
        /*0008*/ 	.word	0x00000018


	//----- nvinfo : EIATTR_FRAME_SIZE
	.align		4
.L_2:
        /*000c*/ 	.byte	0x04, 0x11
        /*000e*/ 	.short	(.L_4 - .L_3)
	.align		4
.L_3:
        /*0010*/ 	.word	index@(_Z10hello_cudav)
        /*0014*/ 	.word	0x00000000


	//----- nvinfo : EIATTR_MIN_STACK_SIZE
	.align		4
.L_4:
        /*0018*/ 	.byte	0x04, 0x12
        /*001a*/ 	.short	(.L_6 - .L_5)
	.align		4
.L_5:
        /*001c*/ 	.word	index@(_Z10hello_cudav)
        /*0020*/ 	.word	0x00000000
.L_6:


//--------------------- .nv.compat                --------------------------
	.section	.nv.compat,"",@"SHT_CUDA_COMPAT_INFO"
	.align	4
        /*0000*/ 	.byte	0x02, 0x09, 0x00, 0x00, 0x02, 0x02, 0x01, 0x00, 0x02, 0x05, 0x05, 0x00, 0x03, 0x07, 0x01, 0x01
        /*0010*/ 	.byte	0x02, 0x03, 0x00, 0x00, 0x02, 0x06, 0x01, 0x00, 0x04, 0x0b, 0x08, 0x00, 0x09, 0x00, 0x00, 0x00
        /*0020*/ 	.byte	0x00, 0x00, 0x00, 0x00


//--------------------- .nv.info._Z10hello_cudav  --------------------------
	.section	.nv.info._Z10hello_cudav,"",@"SHT_CUDA_INFO"
	.sectionflags	@""
	.align	4


	//----- nvinfo : EIATTR_CUDA_API_VERSION
	.align		4
        /*0000*/ 	.byte	0x04, 0x37
        /*0002*/ 	.short	(.L_8 - .L_7)
.L_7:
        /*0004*/ 	.word	0x00000082


	//----- nvinfo : EIATTR_SPARSE_MMA_MASK
	.align		4
.L_8:
        /*0008*/ 	.byte	0x03, 0x50
        /*000a*/ 	.short	0x0000


	//----- nvinfo : EIATTR_MAXREG_COUNT
	.align		4
        /*000c*/ 	.byte	0x03, 0x1b
        /*000e*/ 	.short	0x00ff


	//----- nvinfo : EIATTR_EXTERNS
	.align		4
        /*0010*/ 	.byte	0x04, 0x0f
        /*0012*/ 	.short	(.L_10 - .L_9)


	//   ....[0]....
	.align		4
.L_9:
        /*0014*/ 	.word	index@(vprintf)


	//----- nvinfo : EIATTR_MERCURY_ISA_VERSION
	.align		4
.L_10:
        /*0018*/ 	.byte	0x03, 0x5f
        /*001a*/ 	.short	0x0101


	//----- nvinfo : EIATTR_VRC_CTA_INIT_COUNT
	.align		4
        /*001c*/ 	.byte	0x02, 0x4a
	.zero		1
	.zero		1


	//----- nvinfo : EIATTR_SYSCALL_OFFSETS
	.align		4
        /*0020*/ 	.byte	0x04, 0x46
        /*0022*/ 	.short	(.L_12 - .L_11)


	//   ....[0]....
.L_11:
        /*0024*/ 	.word	0x00000080


	//----- nvinfo : EIATTR_EXIT_INSTR_OFFSETS
	.align		4
.L_12:
        /*0028*/ 	.byte	0x04, 0x1c
        /*002a*/ 	.short	(.L_14 - .L_13)


	//   ....[0]....
.L_13:
        /*002c*/ 	.word	0x00000090


	//----- nvinfo : EIATTR_SW_WAR
	.align		4
.L_14:
        /*0030*/ 	.byte	0x04, 0x36
        /*0032*/ 	.short	(.L_16 - .L_15)
.L_15:
        /*0034*/ 	.word	0x00000008
.L_16:


//--------------------- .nv.callgraph             --------------------------
	.section	.nv.callgraph,"",@"SHT_CUDA_CALLGRAPH"
	.align	4
	.sectionentsize	8
	.align		4
        /*0000*/ 	.word	0x00000000
	.align		4
        /*0004*/ 	.word	0xffffffff
	.align		4
        /*0008*/ 	.word	index@(_Z10hello_cudav)
	.align		4
        /*000c*/ 	.word	index@(vprintf)
	.align		4
        /*0010*/ 	.word	0x00000000
	.align		4
        /*0014*/ 	.word	0xfffffffe
	.align		4
        /*0018*/ 	.word	0x00000000
	.align		4
        /*001c*/ 	.word	0xfffffffd
	.align		4
        /*0020*/ 	.word	0x00000000
	.align		4
        /*0024*/ 	.word	0xfffffffc


//--------------------- .nv.constant4             --------------------------
	.section	.nv.constant4,"a",@progbits
	.align	8
	.align		8
.nv.constant4:
        /*0000*/ 	.dword	vprintf
	.align		8
        /*0008*/ 	.dword	$str


//--------------------- .text._Z10hello_cudav     --------------------------
	.section	.text._Z10hello_cudav,"ax",@progbits
	.align	128
        .global         _Z10hello_cudav
        .type           _Z10hello_cudav,@function
        .size           _Z10hello_cudav,(.L_x_2 - _Z10hello_cudav)
        .other          _Z10hello_cudav,@"STO_CUDA_ENTRY STV_DEFAULT"
_Z10hello_cudav:
.text._Z10hello_cudav:
[----:B------:R-:W0:Y:S01]  /*0000*/  LDC R1, c[0x0][0x37c] ;  /* 0x0000df00ff017b82 */ /* 0x000e220000000800 */
[----:B------:R-:W-:Y:S01]  /*0010*/  MOV R0, 0x0 ;  /* 0x0000000000007802 */ /* 0x000fe20000000f00 */
[----:B------:R-:W1:Y:S01]  /*0020*/  LDCU.64 UR4, c[0x4][0x8] ;  /* 0x01000100ff0477ac */ /* 0x000e620008000a00 */
[----:B------:R-:W-:-:S05]  /*0030*/  CS2R R6, SRZ ;  /* 0x0000000000067805 */ /* 0x000fca000001ff00 */
[----:B------:R2:W3:Y:S01]  /*0040*/  LDC.64 R2, c[0x4][R0] ;  /* 0x0100000000027b82 */ /* 0x0004e20000000a00 */
[----:B-1----:R-:W-:Y:S02]  /*0050*/  IMAD.U32 R4, RZ, RZ, UR4 ;  /* 0x00000004ff047e24 */ /* 0x002fe4000f8e00ff */
[----:B--2---:R-:W-:-:S07]  /*0060*/  IMAD.U32 R5, RZ, RZ, UR5 ;  /* 0x00000005ff057e24 */ /* 0x004fce000f8e00ff */
[----:B------:R-:W-:-:S07]  /*0070*/  LEPC R20, `(.L_x_0) ;  /* 0x000000001014794e */ /* 0x000fce0000000000 */
[----:B0--3--:R-:W-:Y:S05]  /*0080*/  CALL.ABS.NOINC R2 ;  /* 0x0000000002007343 */ /* 0x009fea0003c00000 */
.L_x_0:
[----:B------:R-:W-:Y:S05]  /*0090*/  EXIT ;  /* 0x000000000000794d */ /* 0x000fea0003800000 */
.L_x_1:
[----:B------:R-:W-:-:S00]  /*00a0*/  BRA `(.L_x_1) ;  /* 0xfffffffc00fc7947 */ /* 0x000fc0000383ffff */
[----:B------:R-:W-:-:S00]  /*00b0*/  NOP ;  /* 0x0000000000007918 */ /* 0x000fc00000000000 */
        /* <DEDUP_REMOVED lines=12> */
.L_x_2:


//--------------------- .nv.global.init           --------------------------
	.section	.nv.global.init,"aw",@progbits
.nv.global.init:
	.type		$str,@object
	.size		$str,(.L_0 - $str)
$str:
        /*0000*/ 	.byte	0x48, 0x65, 0x6c, 0x6c, 0x6f, 0x20, 0x43, 0x55, 0x44, 0x41, 0x20, 0x66, 0x72, 0x6f, 0x6d, 0x20
        /*0010*/ 	.byte	0x47, 0x50, 0x55, 0x21, 0x0a, 0x00
.L_0:


//--------------------- .nv.shared.reserved.0     --------------------------
	.section	.nv.shared.reserved.0,"aw",@nobits
	.weak		__nv_reservedSMEM_offset_0_alias
	.size		__nv_reservedSMEM_offset_0_alias, 0, 64
	.other		__nv_reservedSMEM_offset_0_alias,@"STO_CUDA_RESERVED_SHARED STV_DEFAULT"
__nv_reservedSMEM_offset_0_alias:
	.zero		0
	.zero		64


//--------------------- .nv.constant0._Z10hello_cudav --------------------------
	.section	.nv.constant0._Z10hello_cudav,"a",@progbits
	.sectionflags	@""
	.align	4
.nv.constant0._Z10hello_cudav:
	.zero		896


//--------------------- SYMBOLS --------------------------

	.type		.nv.reservedSmem.offset0,@object
	.size		.nv.reservedSmem.offset0,0x4
	.type		vprintf,@function
